//
// Generated by NVIDIA NVVM Compiler
//
// Compiler Build ID: CL-36424714
// Cuda compilation tools, release 13.0, V13.0.88
// Based on NVVM 20.0.0
//

.version 9.0
.target sm_100
.address_size 64

	// .globl	_Z31simple_packet_processing_kernelPjPPvS_S_S_

.visible .entry _Z31simple_packet_processing_kernelPjPPvS_S_S_(
	.param .u64 .ptr .align 1 _Z31simple_packet_processing_kernelPjPPvS_S_S__param_0,
	.param .u64 .ptr .align 1 _Z31simple_packet_processing_kernelPjPPvS_S_S__param_1,
	.param .u64 .ptr .align 1 _Z31simple_packet_processing_kernelPjPPvS_S_S__param_2,
	.param .u64 .ptr .align 1 _Z31simple_packet_processing_kernelPjPPvS_S_S__param_3,
	.param .u64 .ptr .align 1 _Z31simple_packet_processing_kernelPjPPvS_S_S__param_4
)
{
	.reg .pred 	%p<9>;
	.reg .b16 	%rs<3>;
	.reg .b32 	%r<12>;
	.reg .b64 	%rd<17>;

	ld.param.u64 	%rd6, [_Z31simple_packet_processing_kernelPjPPvS_S_S__param_0];
	ld.param.u64 	%rd3, [_Z31simple_packet_processing_kernelPjPPvS_S_S__param_1];
	ld.param.u64 	%rd4, [_Z31simple_packet_processing_kernelPjPPvS_S_S__param_2];
	ld.param.u64 	%rd5, [_Z31simple_packet_processing_kernelPjPPvS_S_S__param_3];
	ld.param.u64 	%rd7, [_Z31simple_packet_processing_kernelPjPPvS_S_S__param_4];
	cvta.to.global.u64 	%rd1, %rd7;
	cvta.to.global.u64 	%rd8, %rd6;
	ld.global.u32 	%r5, [%rd8];
	setp.ne.s32 	%p1, %r5, 0;
	@%p1 bra 	$L__BB0_8;
	cvta.to.global.u64 	%rd9, %rd5;
	ld.global.u32 	%r1, [%rd9];
	setp.eq.s32 	%p2, %r1, 0;
	@%p2 bra 	$L__BB0_8;
	ld.global.u32 	%r6, [%rd1];
	setp.ne.s32 	%p3, %r6, 1;
	@%p3 bra 	$L__BB0_8;
	mov.u32 	%r2, %tid.x;
	mov.u32 	%r3, %ctaid.x;
	mov.u32 	%r7, %ntid.x;
	mad.lo.s32 	%r4, %r3, %r7, %r2;
	setp.ge.u32 	%p4, %r4, %r1;
	@%p4 bra 	$L__BB0_6;
	cvta.to.global.u64 	%rd10, %rd3;
	mul.wide.s32 	%rd11, %r4, 8;
	add.s64 	%rd12, %rd10, %rd11;
	ld.global.u64 	%rd2, [%rd12];
	cvta.to.global.u64 	%rd13, %rd4;
	mul.wide.s32 	%rd14, %r4, 4;
	add.s64 	%rd15, %rd13, %rd14;
	ld.global.u32 	%r8, [%rd15];
	setp.eq.s64 	%p5, %rd2, 0;
	setp.eq.s32 	%p6, %r8, 0;
	or.pred  	%p7, %p5, %p6;
	@%p7 bra 	$L__BB0_6;
	cvta.to.global.u64 	%rd16, %rd2;
	ld.global.u8 	%rs1, [%rd16];
	add.s16 	%rs2, %rs1, 1;
	st.global.u8 	[%rd16], %rs2;
$L__BB0_6:
	bar.sync 	0;
	or.b32  	%r10, %r2, %r3;
	setp.ne.s32 	%p8, %r10, 0;
	@%p8 bra 	$L__BB0_8;
	mov.b32 	%r11, 0;
	st.global.u32 	[%rd1], %r11;
$L__BB0_8:
	ret;

}


// ===== COMPILED SASS (sm_100) =====

	.target	sm_100

	.elftype	@"ET_EXEC"


//--------------------- .note.nv.tkinfo           --------------------------
	.section	.note.nv.tkinfo,"",@"SHT_NOTE"
	.sectionflags	@"SHF_NOTE_NV_TKINFO"
	.tkinfo
        /*0018*/ 	.word	0x00000002
        /*0030*/ 	.string	""
        /*0030*/ 	.string	"ptxas"
        /*0030*/ 	.string	"Cuda compilation tools, release 13.0, V13.0.88"
        /*0030*/ 	.string	"Build cuda_13.0.r13.0/compiler.36424714_0"
        /*0030*/ 	.string	"-arch sm_100 -m 64 "



//--------------------- .note.nv.cuinfo           --------------------------
	.section	.note.nv.cuinfo,"",@"SHT_NOTE"
	.sectionflags	@"SHF_NOTE_NV_CUINFO"
        /*0018*/ 	.short	0x0002
        /*001a*/ 	.short	0x0064
        /*001c*/ 	.short	0x0082
	.zero		2


//--------------------- .nv.info                  --------------------------
	.section	.nv.info,"",@"SHT_CUDA_INFO"
	.align	4


	//----- nvinfo : EIATTR_REGCOUNT
	.align		4
        /*0000*/ 	.byte	0x04, 0x2f
        /*0002*/ 	.short	(.L_1 - .L_0)
	.align		4
.L_0:
        /*0004*/ 	.word	index@(_Z31simple_packet_processing_kernelPjPPvS_S_S_)
        /*0008*/ 	.word	0x0000000c


	//----- nvinfo : EIATTR_FRAME_SIZE
	.align		4
.L_1:
        /*000c*/ 	.byte	0x04, 0x11
        /*000e*/ 	.short	(.L_3 - .L_2)
	.align		4
.L_2:
        /*0010*/ 	.word	index@(_Z31simple_packet_processing_kernelPjPPvS_S_S_)
        /*0014*/ 	.word	0x00000000


	//----- nvinfo : EIATTR_MIN_STACK_SIZE
	.align		4
.L_3:
        /*0018*/ 	.byte	0x04, 0x12
        /*001a*/ 	.short	(.L_5 - .L_4)
	.align		4
.L_4:
        /*001c*/ 	.word	index@(_Z31simple_packet_processing_kernelPjPPvS_S_S_)
        /*0020*/ 	.word	0x00000000
.L_5:


//--------------------- .nv.compat                --------------------------
	.section	.nv.compat,"",@"SHT_CUDA_COMPAT_INFO"
	.align	4
        /*0000*/ 	.byte	0x02, 0x09, 0x00, 0x00, 0x02, 0x02, 0x01, 0x00, 0x02, 0x05, 0x05, 0x00, 0x03, 0x07, 0x01, 0x01
        /*0010*/ 	.byte	0x02, 0x03, 0x00, 0x00, 0x02, 0x06, 0x01, 0x00, 0x04, 0x0b, 0x08, 0x00, 0x09, 0x00, 0x00, 0x00
        /*0020*/ 	.byte	0x00, 0x00, 0x00, 0x00


//--------------------- .nv.info._Z31simple_packet_processing_kernelPjPPvS_S_S_ --------------------------
	.section	.nv.info._Z31simple_packet_processing_kernelPjPPvS_S_S_,"",@"SHT_CUDA_INFO"
	.sectionflags	@""
	.align	4


	//----- nvinfo : EIATTR_CUDA_API_VERSION
	.align		4
        /*0000*/ 	.byte	0x04, 0x37
        /*0002*/ 	.short	(.L_7 - .L_6)
.L_6:
        /*0004*/ 	.word	0x00000082


	//----- nvinfo : EIATTR_KPARAM_INFO
	.align		4
.L_7:
        /*0008*/ 	.byte	0x04, 0x17
        /*000a*/ 	.short	(.L_9 - .L_8)
.L_8:
        /*000c*/ 	.word	0x00000000
        /*0010*/ 	.short	0x0004
        /*0012*/ 	.short	0x0020
        /*0014*/ 	.byte	0x00, 0xf5, 0x21, 0x00


	//----- nvinfo : EIATTR_KPARAM_INFO
	.align		4
.L_9:
        /*0018*/ 	.byte	0x04, 0x17
        /*001a*/ 	.short	(.L_11 - .L_10)
.L_10:
        /*001c*/ 	.word	0x00000000
        /*0020*/ 	.short	0x0003
        /*0022*/ 	.short	0x0018
        /*0024*/ 	.byte	0x00, 0xf5, 0x21, 0x00


	//----- nvinfo : EIATTR_KPARAM_INFO
	.align		4
.L_11:
        /*0028*/ 	.byte	0x04, 0x17
        /*002a*/ 	.short	(.L_13 - .L_12)
.L_12:
        /*002c*/ 	.word	0x00000000
        /*0030*/ 	.short	0x0002
        /*0032*/ 	.short	0x0010
        /*0034*/ 	.byte	0x00, 0xf5, 0x21, 0x00


	//----- nvinfo : EIATTR_KPARAM_INFO
	.align		4
.L_13:
        /*0038*/ 	.byte	0x04, 0x17
        /*003a*/ 	.short	(.L_15 - .L_14)
.L_14:
        /*003c*/ 	.word	0x00000000
        /*0040*/ 	.short	0x0001
        /*0042*/ 	.short	0x0008
        /*0044*/ 	.byte	0x00, 0xf5, 0x21, 0x00


	//----- nvinfo : EIATTR_KPARAM_INFO
	.align		4
.L_15:
        /*0048*/ 	.byte	0x04, 0x17
        /*004a*/ 	.short	(.L_17 - .L_16)
.L_16:
        /*004c*/ 	.word	0x00000000
        /*0050*/ 	.short	0x0000
        /*0052*/ 	.short	0x0000
        /*0054*/ 	.byte	0x00, 0xf5, 0x21, 0x00


	//----- nvinfo : EIATTR_SPARSE_MMA_MASK
	.align		4
.L_17:
        /*0058*/ 	.byte	0x03, 0x50
        /*005a*/ 	.short	0x0000


	//----- nvinfo : EIATTR_MAXREG_COUNT
	.align		4
        /*005c*/ 	.byte	0x03, 0x1b
        /*005e*/ 	.short	0x00ff


	//----- nvinfo : EIATTR_NUM_BARRIERS
	.align		4
        /*0060*/ 	.byte	0x02, 0x4c
        /*0062*/ 	.byte	0x01
	.zero		1


	//----- nvinfo : EIATTR_MERCURY_ISA_VERSION
	.align		4
        /*0064*/ 	.byte	0x03, 0x5f
        /*0066*/ 	.short	0x0101


	//----- nvinfo : EIATTR_VRC_CTA_INIT_COUNT
	.align		4
        /*0068*/ 	.byte	0x02, 0x4a
	.zero		1
	.zero		1


	//----- nvinfo : EIATTR_EXIT_INSTR_OFFSETS
	.align		4
        /*006c*/ 	.byte	0x04, 0x1c
        /*006e*/ 	.short	(.L_19 - .L_18)


	//   ....[0]....
.L_18:
        /*0070*/ 	.word	0x00000050


	//   ....[1]....
        /*0074*/ 	.word	0x00000090


	//   ....[2]....
        /*0078*/ 	.word	0x000000d0


	//   ....[3]....
        /*007c*/ 	.word	0x00000250


	//   ....[4]....
        /*0080*/ 	.word	0x00000270


	//----- nvinfo : EIATTR_CRS_STACK_SIZE
	.align		4
.L_19:
        /*0084*/ 	.byte	0x04, 0x1e
        /*0086*/ 	.short	(.L_21 - .L_20)
.L_20:
        /*0088*/ 	.word	0x00000000


	//----- nvinfo : EIATTR_CBANK_PARAM_SIZE
	.align		4
.L_21:
        /*008c*/ 	.byte	0x03, 0x19
        /*008e*/ 	.short	0x0028


	//----- nvinfo : EIATTR_PARAM_CBANK
	.align		4
        /*0090*/ 	.byte	0x04, 0x0a
        /*0092*/ 	.short	(.L_23 - .L_22)
	.align		4
.L_22:
        /*0094*/ 	.word	index@(.nv.constant0._Z31simple_packet_processing_kernelPjPPvS_S_S_)
        /*0098*/ 	.short	0x0380
        /*009a*/ 	.short	0x0028


	//----- nvinfo : EIATTR_SW_WAR
	.align		4
.L_23:
        /*009c*/ 	.byte	0x04, 0x36
        /*009e*/ 	.short	(.L_25 - .L_24)
.L_24:
        /*00a0*/ 	.word	0x00000008
.L_25:


//--------------------- .nv.callgraph             --------------------------
	.section	.nv.callgraph,"",@"SHT_CUDA_CALLGRAPH"
	.align	4
	.sectionentsize	8
	.align		4
        /*0000*/ 	.word	0x00000000
	.align		4
        /*0004*/ 	.word	0xffffffff
	.align		4
        /*0008*/ 	.word	0x00000000
	.align		4
        /*000c*/ 	.word	0xfffffffe
	.align		4
        /*0010*/ 	.word	0x00000000
	.align		4
        /*0014*/ 	.word	0xfffffffd
	.align		4
        /*0018*/ 	.word	0x00000000
	.align		4
        /*001c*/ 	.word	0xfffffffc


//--------------------- .text._Z31simple_packet_processing_kernelPjPPvS_S_S_ --------------------------
	.section	.text._Z31simple_packet_processing_kernelPjPPvS_S_S_,"ax",@progbits
	.align	128
        .global         _Z31simple_packet_processing_kernelPjPPvS_S_S_
        .type           _Z31simple_packet_processing_kernelPjPPvS_S_S_,@function
        .size           _Z31simple_packet_processing_kernelPjPPvS_S_S_,(.L_x_3 - _Z31simple_packet_processing_kernelPjPPvS_S_S_)
        .other          _Z31simple_packet_processing_kernelPjPPvS_S_S_,@"STO_CUDA_ENTRY STV_DEFAULT"
_Z31simple_packet_processing_kernelPjPPvS_S_S_:
.text._Z31simple_packet_processing_kernelPjPPvS_S_S_:
[----:B------:R-:W-:Y:S08]  /*0000*/  LDC R1, c[0x0][0x37c] ;  /* 0x0000df00ff017b82 */ /* 0x000ff00000000800 */
[----:B------:R-:W0:Y:S01]  /*0010*/  LDC.64 R2, c[0x0][0x380] ;  /* 0x0000e000ff027b82 */ /* 0x000e220000000a00 */
[----:B------:R-:W0:Y:S02]  /*0020*/  LDCU.64 UR4, c[0x0][0x358] ;  /* 0x00006b00ff0477ac */ /* 0x000e240008000a00 */
[----:B0-----:R-:W2:Y:S02]  /*0030*/  LDG.E R2, desc[UR4][R2.64] ;  /* 0x0000000402027981 */ /* 0x001ea4000c1e1900 */
[----:B--2---:R-:W-:-:S13]  /*0040*/  ISETP.NE.AND P0, PT, R2, RZ, PT ;  /* 0x000000ff0200720c */ /* 0x004fda0003f05270 */
[----:B------:R-:W-:Y:S05]  /*0050*/  @P0 EXIT ;  /* 0x000000000000094d */ /* 0x000fea0003800000 */
[----:B------:R-:W0:Y:S02]  /*0060*/  LDC.64 R2, c[0x0][0x398] ;  /* 0x0000e600ff027b82 */ /* 0x000e240000000a00 */
[----:B0-----:R-:W2:Y:S02]  /*0070*/  LDG.E R2, desc[UR4][R2.64] ;  /* 0x0000000402027981 */ /* 0x001ea4000c1e1900 */
[----:B--2---:R-:W-:-:S13]  /*0080*/  ISETP.NE.AND P0, PT, R2, RZ, PT ;  /* 0x000000ff0200720c */ /* 0x004fda0003f05270 */
[----:B------:R-:W-:Y:S05]  /*0090*/  @!P0 EXIT ;  /* 0x000000000000894d */ /* 0x000fea0003800000 */
[----:B------:R-:W0:Y:S02]  /*00a0*/  LDC.64 R8, c[0x0][0x3a0] ;  /* 0x0000e800ff087b82 */ /* 0x000e240000000a00 */
[----:B0-----:R-:W2:Y:S02]  /*00b0*/  LDG.E R0, desc[UR4][R8.64] ;  /* 0x0000000408007981 */ /* 0x001ea4000c1e1900 */
[----:B--2---:R-:W-:-:S13]  /*00c0*/  ISETP.NE.AND P0, PT, R0, 0x1, PT ;  /* 0x000000010000780c */ /* 0x004fda0003f05270 */
[----:B------:R-:W-:Y:S05]  /*00d0*/  @P0 EXIT ;  /* 0x000000000000094d */ /* 0x000fea0003800000 */
[----:B------:R-:W0:Y:S01]  /*00e0*/  S2R R0, SR_TID.X ;  /* 0x0000000000007919 */ /* 0x000e220000002100 */
[----:B------:R-:W0:Y:S01]  /*00f0*/  S2UR UR6, SR_CTAID.X ;  /* 0x00000000000679c3 */ /* 0x000e220000002500 */
[----:B------:R-:W-:Y:S07]  /*0100*/  BSSY.RECONVERGENT B0, `(.L_x_0) ;  /* 0x0000013000007945 */ /* 0x000fee0003800200 */
[----:B------:R-:W1:Y:S01]  /*0110*/  LDC R7, c[0x0][0x360] ;  /* 0x0000d800ff077b82 */ /* 0x000e620000000800 */
[----:B0-----:R-:W-:Y:S01]  /*0120*/  LOP3.LUT P1, RZ, R0, UR6, RZ, 0xfc, !PT ;  /* 0x0000000600ff7c12 */ /* 0x001fe2000f82fcff */
[----:B-1----:R-:W-:-:S05]  /*0130*/  IMAD R7, R7, UR6, R0 ;  /* 0x0000000607077c24 */ /* 0x002fca000f8e0200 */
[----:B------:R-:W-:-:S13]  /*0140*/  ISETP.GE.U32.AND P0, PT, R7, R2, PT ;  /* 0x000000020700720c */ /* 0x000fda0003f06070 */
[----:B------:R-:W-:Y:S05]  /*0150*/  @P0 BRA `(.L_x_1) ;  /* 0x0000000000340947 */ /* 0x000fea0003800000 */
[----:B------:R-:W0:Y:S08]  /*0160*/  LDC.64 R4, c[0x0][0x390] ;  /* 0x0000e400ff047b82 */ /* 0x000e300000000a00 */
[----:B------:R-:W1:Y:S01]  /*0170*/  LDC.64 R2, c[0x0][0x388] ;  /* 0x0000e200ff027b82 */ /* 0x000e620000000a00 */
[----:B0-----:R-:W-:-:S06]  /*0180*/  IMAD.WIDE R4, R7, 0x4, R4 ;  /* 0x0000000407047825 */ /* 0x001fcc00078e0204 */
[----:B------:R-:W2:Y:S01]  /*0190*/  LDG.E R4, desc[UR4][R4.64] ;  /* 0x0000000404047981 */ /* 0x000ea2000c1e1900 */
[----:B-1----:R-:W-:-:S06]  /*01a0*/  IMAD.WIDE R2, R7, 0x8, R2 ;  /* 0x0000000807027825 */ /* 0x002fcc00078e0202 */
[----:B------:R-:W3:Y:S01]  /*01b0*/  LDG.E.64 R2, desc[UR4][R2.64] ;  /* 0x0000000402027981 */ /* 0x000ee2000c1e1b00 */
[----:B--2---:R-:W-:Y:S02]  /*01c0*/  ISETP.NE.AND P0, PT, R4, RZ, PT ;  /* 0x000000ff0400720c */ /* 0x004fe40003f05270 */
[----:B---3--:R-:W-:-:S04]  /*01d0*/  ISETP.EQ.U32.AND P2, PT, R2, RZ, PT ;  /* 0x000000ff0200720c */ /* 0x008fc80003f42070 */
[----:B------:R-:W-:-:S13]  /*01e0*/  ISETP.EQ.OR.EX P0, PT, R3, RZ, !P0, P2 ;  /* 0x000000ff0300720c */ /* 0x000fda0004702720 */
[----:B------:R-:W-:Y:S05]  /*01f0*/  @P0 BRA `(.L_x_1) ;  /* 0x00000000000c0947 */ /* 0x000fea0003800000 */
[----:B------:R-:W2:Y:S02]  /*0200*/  LDG.E.U8 R0, desc[UR4][R2.64] ;  /* 0x0000000402007981 */ /* 0x000ea4000c1e1100 */
[----:B--2---:R-:W-:-:S05]  /*0210*/  VIADD R5, R0, 0x1 ;  /* 0x0000000100057836 */ /* 0x004fca0000000000 */
[----:B------:R0:W-:Y:S02]  /*0220*/  STG.E.U8 desc[UR4][R2.64], R5 ;  /* 0x0000000502007986 */ /* 0x0001e4000c101104 */
.L_x_1:
[----:B------:R-:W-:Y:S05]  /*0230*/  BSYNC.RECONVERGENT B0 ;  /* 0x0000000000007941 */ /* 0x000fea0003800200 */
.L_x_0:
[----:B------:R-:W-:Y:S06]  /*0240*/  BAR.SYNC.DEFER_BLOCKING 0x0 ;  /* 0x0000000000007b1d */ /* 0x000fec0000010000 */
[----:B------:R-:W-:Y:S05]  /*0250*/  @P1 EXIT ;  /* 0x000000000000194d */ /* 0x000fea0003800000 */
[----:B------:R-:W-:Y:S01]  /*0260*/  STG.E desc[UR4][R8.64], RZ ;  /* 0x000000ff08007986 */ /* 0x000fe2000c101904 */
[----:B------:R-:W-:Y:S05]  /*0270*/  EXIT ;  /* 0x000000000000794d */ /* 0x000fea0003800000 */
.L_x_2:
[----:B------:R-:W-:-:S00]  /*0280*/  BRA `(.L_x_2) ;  /* 0xfffffffc00fc7947 */ /* 0x000fc0000383ffff */
[----:B------:R-:W-:-:S00]  /*0290*/  NOP ;  /* 0x0000000000007918 */ /* 0x000fc00000000000 */
        /* <DEDUP_REMOVED lines=14> */
.L_x_3:


//--------------------- .nv.shared.reserved.0     --------------------------
	.section	.nv.shared.reserved.0,"aw",@nobits
	.weak		__nv_reservedSMEM_offset_0_alias
	.size		__nv_reservedSMEM_offset_0_alias, 0, 64
	.other		__nv_reservedSMEM_offset_0_alias,@"STO_CUDA_RESERVED_SHARED STV_DEFAULT"
__nv_reservedSMEM_offset_0_alias:
	.zero		0
	.zero		64


//--------------------- .nv.constant0._Z31simple_packet_processing_kernelPjPPvS_S_S_ --------------------------
	.section	.nv.constant0._Z31simple_packet_processing_kernelPjPPvS_S_S_,"a",@progbits
	.sectionflags	@""
	.align	4
.nv.constant0._Z31simple_packet_processing_kernelPjPPvS_S_S_:
	.zero		936


//--------------------- SYMBOLS --------------------------

	.type		.nv.reservedSmem.offset0,@object
	.size		.nv.reservedSmem.offset0,0x4
